//
// Generated by NVIDIA NVVM Compiler
//
// Compiler Build ID: CL-36424714
// Cuda compilation tools, release 13.0, V13.0.88
// Based on NVVM 20.0.0
//

.version 9.0
.target sm_100
.address_size 64

	// .globl	_cupy_boolrelextrema_int32

.visible .entry _cupy_boolrelextrema_int32(
	.param .u32 _cupy_boolrelextrema_int32_param_0,
	.param .u32 _cupy_boolrelextrema_int32_param_1,
	.param .u64 .ptr .align 1 _cupy_boolrelextrema_int32_param_2,
	.param .u64 .ptr .align 1 _cupy_boolrelextrema_int32_param_3
)
.maxntid 512
{
	.reg .pred 	%p<7>;
	.reg .b32 	%r<33>;
	.reg .b64 	%rd<11>;

	ld.param.u32 	%r12, [_cupy_boolrelextrema_int32_param_0];
	ld.param.u64 	%rd2, [_cupy_boolrelextrema_int32_param_3];
	cvta.to.global.u64 	%rd1, %rd2;
	mov.u32 	%r13, %ctaid.x;
	mov.u32 	%r14, %ntid.x;
	mov.u32 	%r15, %tid.x;
	mad.lo.s32 	%r31, %r13, %r14, %r15;
	mov.u32 	%r16, %nctaid.x;
	mul.lo.s32 	%r2, %r14, %r16;
	setp.ge.s32 	%p1, %r31, %r12;
	@%p1 bra 	$L__BB0_7;
	add.s32 	%r17, %r31, %r2;
	max.s32 	%r18, %r12, %r17;
	setp.lt.s32 	%p2, %r17, %r12;
	selp.u32 	%r19, 1, 0, %p2;
	add.s32 	%r20, %r17, %r19;
	sub.s32 	%r21, %r18, %r20;
	div.u32 	%r22, %r21, %r2;
	add.s32 	%r3, %r22, %r19;
	and.b32  	%r23, %r3, 3;
	setp.eq.s32 	%p3, %r23, 3;
	@%p3 bra 	$L__BB0_4;
	add.s32 	%r24, %r3, 1;
	and.b32  	%r25, %r24, 3;
	neg.s32 	%r29, %r25;
$L__BB0_3:
	.pragma "nounroll";
	mul.wide.s32 	%rd3, %r31, 4;
	add.s64 	%rd4, %rd1, %rd3;
	mov.b32 	%r26, 0;
	st.global.u32 	[%rd4], %r26;
	add.s32 	%r31, %r31, %r2;
	add.s32 	%r29, %r29, 1;
	setp.ne.s32 	%p4, %r29, 0;
	@%p4 bra 	$L__BB0_3;
$L__BB0_4:
	setp.lt.u32 	%p5, %r3, 3;
	@%p5 bra 	$L__BB0_7;
	mul.wide.s32 	%rd7, %r2, 4;
	shl.b32 	%r28, %r2, 2;
$L__BB0_6:
	mul.wide.s32 	%rd5, %r31, 4;
	add.s64 	%rd6, %rd1, %rd5;
	mov.b32 	%r27, 0;
	st.global.u32 	[%rd6], %r27;
	add.s64 	%rd8, %rd6, %rd7;
	st.global.u32 	[%rd8], %r27;
	add.s64 	%rd9, %rd8, %rd7;
	st.global.u32 	[%rd9], %r27;
	add.s64 	%rd10, %rd9, %rd7;
	st.global.u32 	[%rd10], %r27;
	add.s32 	%r31, %r28, %r31;
	setp.lt.s32 	%p6, %r31, %r12;
	@%p6 bra 	$L__BB0_6;
$L__BB0_7:
	ret;

}
	// .globl	_cupy_boolrelextrema_int64
.visible .entry _cupy_boolrelextrema_int64(
	.param .u32 _cupy_boolrelextrema_int64_param_0,
	.param .u32 _cupy_boolrelextrema_int64_param_1,
	.param .u64 .ptr .align 1 _cupy_boolrelextrema_int64_param_2,
	.param .u64 .ptr .align 1 _cupy_boolrelextrema_int64_param_3
)
.maxntid 512
{
	.reg .pred 	%p<7>;
	.reg .b32 	%r<31>;
	.reg .b64 	%rd<13>;

	ld.param.u32 	%r12, [_cupy_boolrelextrema_int64_param_0];
	ld.param.u64 	%rd2, [_cupy_boolrelextrema_int64_param_3];
	cvta.to.global.u64 	%rd1, %rd2;
	mov.u32 	%r13, %ctaid.x;
	mov.u32 	%r14, %ntid.x;
	mov.u32 	%r15, %tid.x;
	mad.lo.s32 	%r29, %r13, %r14, %r15;
	mov.u32 	%r16, %nctaid.x;
	mul.lo.s32 	%r2, %r14, %r16;
	setp.ge.s32 	%p1, %r29, %r12;
	@%p1 bra 	$L__BB1_7;
	add.s32 	%r17, %r29, %r2;
	max.s32 	%r18, %r12, %r17;
	setp.lt.s32 	%p2, %r17, %r12;
	selp.u32 	%r19, 1, 0, %p2;
	add.s32 	%r20, %r17, %r19;
	sub.s32 	%r21, %r18, %r20;
	div.u32 	%r22, %r21, %r2;
	add.s32 	%r3, %r22, %r19;
	and.b32  	%r23, %r3, 3;
	setp.eq.s32 	%p3, %r23, 3;
	@%p3 bra 	$L__BB1_4;
	add.s32 	%r24, %r3, 1;
	and.b32  	%r25, %r24, 3;
	neg.s32 	%r27, %r25;
$L__BB1_3:
	.pragma "nounroll";
	mul.wide.s32 	%rd3, %r29, 8;
	add.s64 	%rd4, %rd1, %rd3;
	mov.b64 	%rd5, 0;
	st.global.u64 	[%rd4], %rd5;
	add.s32 	%r29, %r29, %r2;
	add.s32 	%r27, %r27, 1;
	setp.ne.s32 	%p4, %r27, 0;
	@%p4 bra 	$L__BB1_3;
$L__BB1_4:
	setp.lt.u32 	%p5, %r3, 3;
	@%p5 bra 	$L__BB1_7;
	mul.wide.s32 	%rd9, %r2, 8;
	shl.b32 	%r26, %r2, 2;
$L__BB1_6:
	mul.wide.s32 	%rd6, %r29, 8;
	add.s64 	%rd7, %rd1, %rd6;
	mov.b64 	%rd8, 0;
	st.global.u64 	[%rd7], %rd8;
	add.s64 	%rd10, %rd7, %rd9;
	st.global.u64 	[%rd10], %rd8;
	add.s64 	%rd11, %rd10, %rd9;
	st.global.u64 	[%rd11], %rd8;
	add.s64 	%rd12, %rd11, %rd9;
	st.global.u64 	[%rd12], %rd8;
	add.s32 	%r29, %r26, %r29;
	setp.lt.s32 	%p6, %r29, %r12;
	@%p6 bra 	$L__BB1_6;
$L__BB1_7:
	ret;

}
	// .globl	_cupy_boolrelextrema_float32
.visible .entry _cupy_boolrelextrema_float32(
	.param .u32 _cupy_boolrelextrema_float32_param_0,
	.param .u32 _cupy_boolrelextrema_float32_param_1,
	.param .u64 .ptr .align 1 _cupy_boolrelextrema_float32_param_2,
	.param .u64 .ptr .align 1 _cupy_boolrelextrema_float32_param_3
)
.maxntid 512
{
	.reg .pred 	%p<7>;
	.reg .b32 	%r<33>;
	.reg .b64 	%rd<11>;

	ld.param.u32 	%r12, [_cupy_boolrelextrema_float32_param_0];
	ld.param.u64 	%rd2, [_cupy_boolrelextrema_float32_param_3];
	cvta.to.global.u64 	%rd1, %rd2;
	mov.u32 	%r13, %ctaid.x;
	mov.u32 	%r14, %ntid.x;
	mov.u32 	%r15, %tid.x;
	mad.lo.s32 	%r31, %r13, %r14, %r15;
	mov.u32 	%r16, %nctaid.x;
	mul.lo.s32 	%r2, %r14, %r16;
	setp.ge.s32 	%p1, %r31, %r12;
	@%p1 bra 	$L__BB2_7;
	add.s32 	%r17, %r31, %r2;
	max.s32 	%r18, %r12, %r17;
	setp.lt.s32 	%p2, %r17, %r12;
	selp.u32 	%r19, 1, 0, %p2;
	add.s32 	%r20, %r17, %r19;
	sub.s32 	%r21, %r18, %r20;
	div.u32 	%r22, %r21, %r2;
	add.s32 	%r3, %r22, %r19;
	and.b32  	%r23, %r3, 3;
	setp.eq.s32 	%p3, %r23, 3;
	@%p3 bra 	$L__BB2_4;
	add.s32 	%r24, %r3, 1;
	and.b32  	%r25, %r24, 3;
	neg.s32 	%r29, %r25;
$L__BB2_3:
	.pragma "nounroll";
	mul.wide.s32 	%rd3, %r31, 4;
	add.s64 	%rd4, %rd1, %rd3;
	mov.b32 	%r26, 0;
	st.global.u32 	[%rd4], %r26;
	add.s32 	%r31, %r31, %r2;
	add.s32 	%r29, %r29, 1;
	setp.ne.s32 	%p4, %r29, 0;
	@%p4 bra 	$L__BB2_3;
$L__BB2_4:
	setp.lt.u32 	%p5, %r3, 3;
	@%p5 bra 	$L__BB2_7;
	mul.wide.s32 	%rd7, %r2, 4;
	shl.b32 	%r28, %r2, 2;
$L__BB2_6:
	mul.wide.s32 	%rd5, %r31, 4;
	add.s64 	%rd6, %rd1, %rd5;
	mov.b32 	%r27, 0;
	st.global.u32 	[%rd6], %r27;
	add.s64 	%rd8, %rd6, %rd7;
	st.global.u32 	[%rd8], %r27;
	add.s64 	%rd9, %rd8, %rd7;
	st.global.u32 	[%rd9], %r27;
	add.s64 	%rd10, %rd9, %rd7;
	st.global.u32 	[%rd10], %r27;
	add.s32 	%r31, %r28, %r31;
	setp.lt.s32 	%p6, %r31, %r12;
	@%p6 bra 	$L__BB2_6;
$L__BB2_7:
	ret;

}
	// .globl	_cupy_boolrelextrema_float64
.visible .entry _cupy_boolrelextrema_float64(
	.param .u32 _cupy_boolrelextrema_float64_param_0,
	.param .u32 _cupy_boolrelextrema_float64_param_1,
	.param .u64 .ptr .align 1 _cupy_boolrelextrema_float64_param_2,
	.param .u64 .ptr .align 1 _cupy_boolrelextrema_float64_param_3
)
.maxntid 512
{
	.reg .pred 	%p<7>;
	.reg .b32 	%r<31>;
	.reg .b64 	%rd<13>;

	ld.param.u32 	%r12, [_cupy_boolrelextrema_float64_param_0];
	ld.param.u64 	%rd2, [_cupy_boolrelextrema_float64_param_3];
	cvta.to.global.u64 	%rd1, %rd2;
	mov.u32 	%r13, %ctaid.x;
	mov.u32 	%r14, %ntid.x;
	mov.u32 	%r15, %tid.x;
	mad.lo.s32 	%r29, %r13, %r14, %r15;
	mov.u32 	%r16, %nctaid.x;
	mul.lo.s32 	%r2, %r14, %r16;
	setp.ge.s32 	%p1, %r29, %r12;
	@%p1 bra 	$L__BB3_7;
	add.s32 	%r17, %r29, %r2;
	max.s32 	%r18, %r12, %r17;
	setp.lt.s32 	%p2, %r17, %r12;
	selp.u32 	%r19, 1, 0, %p2;
	add.s32 	%r20, %r17, %r19;
	sub.s32 	%r21, %r18, %r20;
	div.u32 	%r22, %r21, %r2;
	add.s32 	%r3, %r22, %r19;
	and.b32  	%r23, %r3, 3;
	setp.eq.s32 	%p3, %r23, 3;
	@%p3 bra 	$L__BB3_4;
	add.s32 	%r24, %r3, 1;
	and.b32  	%r25, %r24, 3;
	neg.s32 	%r27, %r25;
$L__BB3_3:
	.pragma "nounroll";
	mul.wide.s32 	%rd3, %r29, 8;
	add.s64 	%rd4, %rd1, %rd3;
	mov.b64 	%rd5, 0;
	st.global.u64 	[%rd4], %rd5;
	add.s32 	%r29, %r29, %r2;
	add.s32 	%r27, %r27, 1;
	setp.ne.s32 	%p4, %r27, 0;
	@%p4 bra 	$L__BB3_3;
$L__BB3_4:
	setp.lt.u32 	%p5, %r3, 3;
	@%p5 bra 	$L__BB3_7;
	mul.wide.s32 	%rd9, %r2, 8;
	shl.b32 	%r26, %r2, 2;
$L__BB3_6:
	mul.wide.s32 	%rd6, %r29, 8;
	add.s64 	%rd7, %rd1, %rd6;
	mov.b64 	%rd8, 0;
	st.global.u64 	[%rd7], %rd8;
	add.s64 	%rd10, %rd7, %rd9;
	st.global.u64 	[%rd10], %rd8;
	add.s64 	%rd11, %rd10, %rd9;
	st.global.u64 	[%rd11], %rd8;
	add.s64 	%rd12, %rd11, %rd9;
	st.global.u64 	[%rd12], %rd8;
	add.s32 	%r29, %r26, %r29;
	setp.lt.s32 	%p6, %r29, %r12;
	@%p6 bra 	$L__BB3_6;
$L__BB3_7:
	ret;

}


// ===== COMPILED SASS (sm_100) =====

	.target	sm_100

	.elftype	@"ET_EXEC"


//--------------------- .note.nv.tkinfo           --------------------------
	.section	.note.nv.tkinfo,"",@"SHT_NOTE"
	.sectionflags	@"SHF_NOTE_NV_TKINFO"
	.tkinfo
        /*0018*/ 	.word	0x00000002
        /*0030*/ 	.string	""
        /*0030*/ 	.string	"ptxas"
        /*0030*/ 	.string	"Cuda compilation tools, release 13.0, V13.0.88"
        /*0030*/ 	.string	"Build cuda_13.0.r13.0/compiler.36424714_0"
        /*0030*/ 	.string	"-arch sm_100 -m 64 "



//--------------------- .note.nv.cuinfo           --------------------------
	.section	.note.nv.cuinfo,"",@"SHT_NOTE"
	.sectionflags	@"SHF_NOTE_NV_CUINFO"
        /*0018*/ 	.short	0x0002
        /*001a*/ 	.short	0x0064
        /*001c*/ 	.short	0x0082
	.zero		2


//--------------------- .nv.info                  --------------------------
	.section	.nv.info,"",@"SHT_CUDA_INFO"
	.align	4


	//----- nvinfo : EIATTR_REGCOUNT
	.align		4
        /*0000*/ 	.byte	0x04, 0x2f
        /*0002*/ 	.short	(.L_1 - .L_0)
	.align		4
.L_0:
        /*0004*/ 	.word	index@(_cupy_boolrelextrema_int32)
        /*0008*/ 	.word	0x00000010


	//----- nvinfo : EIATTR_FRAME_SIZE
	.align		4
.L_1:
        /*000c*/ 	.byte	0x04, 0x11
        /*000e*/ 	.short	(.L_3 - .L_2)
	.align		4
.L_2:
        /*0010*/ 	.word	index@(_cupy_boolrelextrema_int32)
        /*0014*/ 	.word	0x00000000


	//----- nvinfo : EIATTR_REGCOUNT
	.align		4
.L_3:
        /*0018*/ 	.byte	0x04, 0x2f
        /*001a*/ 	.short	(.L_5 - .L_4)
	.align		4
.L_4:
        /*001c*/ 	.word	index@(_cupy_boolrelextrema_int64)
        /*0020*/ 	.word	0x00000010


	//----- nvinfo : EIATTR_FRAME_SIZE
	.align		4
.L_5:
        /*0024*/ 	.byte	0x04, 0x11
        /*0026*/ 	.short	(.L_7 - .L_6)
	.align		4
.L_6:
        /*0028*/ 	.word	index@(_cupy_boolrelextrema_int64)
        /*002c*/ 	.word	0x00000000


	//----- nvinfo : EIATTR_REGCOUNT
	.align		4
.L_7:
        /*0030*/ 	.byte	0x04, 0x2f
        /*0032*/ 	.short	(.L_9 - .L_8)
	.align		4
.L_8:
        /*0034*/ 	.word	index@(_cupy_boolrelextrema_float32)
        /*0038*/ 	.word	0x00000010


	//----- nvinfo : EIATTR_FRAME_SIZE
	.align		4
.L_9:
        /*003c*/ 	.byte	0x04, 0x11
        /*003e*/ 	.short	(.L_11 - .L_10)
	.align		4
.L_10:
        /*0040*/ 	.word	index@(_cupy_boolrelextrema_float32)
        /*0044*/ 	.word	0x00000000


	//----- nvinfo : EIATTR_REGCOUNT
	.align		4
.L_11:
        /*0048*/ 	.byte	0x04, 0x2f
        /*004a*/ 	.short	(.L_13 - .L_12)
	.align		4
.L_12:
        /*004c*/ 	.word	index@(_cupy_boolrelextrema_float64)
        /*0050*/ 	.word	0x00000010


	//----- nvinfo : EIATTR_FRAME_SIZE
	.align		4
.L_13:
        /*0054*/ 	.byte	0x04, 0x11
        /*0056*/ 	.short	(.L_15 - .L_14)
	.align		4
.L_14:
        /*0058*/ 	.word	index@(_cupy_boolrelextrema_float64)
        /*005c*/ 	.word	0x00000000


	//----- nvinfo : EIATTR_MIN_STACK_SIZE
	.align		4
.L_15:
        /*0060*/ 	.byte	0x04, 0x12
        /*0062*/ 	.short	(.L_17 - .L_16)
	.align		4
.L_16:
        /*0064*/ 	.word	index@(_cupy_boolrelextrema_float64)
        /*0068*/ 	.word	0x00000000


	//----- nvinfo : EIATTR_MIN_STACK_SIZE
	.align		4
.L_17:
        /*006c*/ 	.byte	0x04, 0x12
        /*006e*/ 	.short	(.L_19 - .L_18)
	.align		4
.L_18:
        /*0070*/ 	.word	index@(_cupy_boolrelextrema_float32)
        /*0074*/ 	.word	0x00000000


	//----- nvinfo : EIATTR_MIN_STACK_SIZE
	.align		4
.L_19:
        /*0078*/ 	.byte	0x04, 0x12
        /*007a*/ 	.short	(.L_21 - .L_20)
	.align		4
.L_20:
        /*007c*/ 	.word	index@(_cupy_boolrelextrema_int64)
        /*0080*/ 	.word	0x00000000


	//----- nvinfo : EIATTR_MIN_STACK_SIZE
	.align		4
.L_21:
        /*0084*/ 	.byte	0x04, 0x12
        /*0086*/ 	.short	(.L_23 - .L_22)
	.align		4
.L_22:
        /*0088*/ 	.word	index@(_cupy_boolrelextrema_int32)
        /*008c*/ 	.word	0x00000000
.L_23:


//--------------------- .nv.compat                --------------------------
	.section	.nv.compat,"",@"SHT_CUDA_COMPAT_INFO"
	.align	4
        /*0000*/ 	.byte	0x02, 0x09, 0x00, 0x00, 0x02, 0x02, 0x01, 0x00, 0x02, 0x05, 0x05, 0x00, 0x03, 0x07, 0x01, 0x01
        /*0010*/ 	.byte	0x02, 0x03, 0x00, 0x00, 0x02, 0x06, 0x01, 0x00, 0x04, 0x0b, 0x08, 0x00, 0x09, 0x00, 0x00, 0x00
        /*0020*/ 	.byte	0x00, 0x00, 0x00, 0x00


//--------------------- .nv.info._cupy_boolrelextrema_float64 --------------------------
	.section	.nv.info._cupy_boolrelextrema_float64,"",@"SHT_CUDA_INFO"
	.sectionflags	@""
	.align	4


	//----- nvinfo : EIATTR_CUDA_API_VERSION
	.align		4
        /*0000*/ 	.byte	0x04, 0x37
        /*0002*/ 	.short	(.L_25 - .L_24)
.L_24:
        /*0004*/ 	.word	0x00000082


	//----- nvinfo : EIATTR_KPARAM_INFO
	.align		4
.L_25:
        /*0008*/ 	.byte	0x04, 0x17
        /*000a*/ 	.short	(.L_27 - .L_26)
.L_26:
        /*000c*/ 	.word	0x00000000
        /*0010*/ 	.short	0x0003
        /*0012*/ 	.short	0x0010
        /*0014*/ 	.byte	0x00, 0xf5, 0x21, 0x00


	//----- nvinfo : EIATTR_KPARAM_INFO
	.align		4
.L_27:
        /*0018*/ 	.byte	0x04, 0x17
        /*001a*/ 	.short	(.L_29 - .L_28)
.L_28:
        /*001c*/ 	.word	0x00000000
        /*0020*/ 	.short	0x0002
        /*0022*/ 	.short	0x0008
        /*0024*/ 	.byte	0x00, 0xf5, 0x21, 0x00


	//----- nvinfo : EIATTR_KPARAM_INFO
	.align		4
.L_29:
        /*0028*/ 	.byte	0x04, 0x17
        /*002a*/ 	.short	(.L_31 - .L_30)
.L_30:
        /*002c*/ 	.word	0x00000000
        /*0030*/ 	.short	0x0001
        /*0032*/ 	.short	0x0004
        /*0034*/ 	.byte	0x00, 0xf0, 0x11, 0x00


	//----- nvinfo : EIATTR_KPARAM_INFO
	.align		4
.L_31:
        /*0038*/ 	.byte	0x04, 0x17
        /*003a*/ 	.short	(.L_33 - .L_32)
.L_32:
        /*003c*/ 	.word	0x00000000
        /*0040*/ 	.short	0x0000
        /*0042*/ 	.short	0x0000
        /*0044*/ 	.byte	0x00, 0xf0, 0x11, 0x00


	//----- nvinfo : EIATTR_SPARSE_MMA_MASK
	.align		4
.L_33:
        /*0048*/ 	.byte	0x03, 0x50
        /*004a*/ 	.short	0x0000


	//----- nvinfo : EIATTR_MAXREG_COUNT
	.align		4
        /*004c*/ 	.byte	0x03, 0x1b
        /*004e*/ 	.short	0x0080


	//----- nvinfo : EIATTR_MERCURY_ISA_VERSION
	.align		4
        /*0050*/ 	.byte	0x03, 0x5f
        /*0052*/ 	.short	0x0101


	//----- nvinfo : EIATTR_VRC_CTA_INIT_COUNT
	.align		4
        /*0054*/ 	.byte	0x02, 0x4a
	.zero		1
	.zero		1


	//----- nvinfo : EIATTR_EXIT_INSTR_OFFSETS
	.align		4
        /*0058*/ 	.byte	0x04, 0x1c
        /*005a*/ 	.short	(.L_35 - .L_34)


	//   ....[0]....
.L_34:
        /*005c*/ 	.word	0x00000090


	//   ....[1]....
        /*0060*/ 	.word	0x00000330


	//   ....[2]....
        /*0064*/ 	.word	0x00000400


	//----- nvinfo : EIATTR_MAX_THREADS
	.align		4
.L_35:
        /*0068*/ 	.byte	0x04, 0x05
        /*006a*/ 	.short	(.L_37 - .L_36)
.L_36:
        /*006c*/ 	.word	0x00000200
        /*0070*/ 	.word	0x00000001
        /*0074*/ 	.word	0x00000001


	//----- nvinfo : EIATTR_CRS_STACK_SIZE
	.align		4
.L_37:
        /*0078*/ 	.byte	0x04, 0x1e
        /*007a*/ 	.short	(.L_39 - .L_38)
.L_38:
        /*007c*/ 	.word	0x00000000


	//----- nvinfo : EIATTR_CBANK_PARAM_SIZE
	.align		4
.L_39:
        /*0080*/ 	.byte	0x03, 0x19
        /*0082*/ 	.short	0x0018


	//----- nvinfo : EIATTR_PARAM_CBANK
	.align		4
        /*0084*/ 	.byte	0x04, 0x0a
        /*0086*/ 	.short	(.L_41 - .L_40)
	.align		4
.L_40:
        /*0088*/ 	.word	index@(.nv.constant0._cupy_boolrelextrema_float64)
        /*008c*/ 	.short	0x0380
        /*008e*/ 	.short	0x0018


	//----- nvinfo : EIATTR_SW_WAR
	.align		4
.L_41:
        /*0090*/ 	.byte	0x04, 0x36
        /*0092*/ 	.short	(.L_43 - .L_42)
.L_42:
        /*0094*/ 	.word	0x00000008
.L_43:


//--------------------- .nv.info._cupy_boolrelextrema_float32 --------------------------
	.section	.nv.info._cupy_boolrelextrema_float32,"",@"SHT_CUDA_INFO"
	.sectionflags	@""
	.align	4


	//----- nvinfo : EIATTR_CUDA_API_VERSION
	.align		4
        /*0000*/ 	.byte	0x04, 0x37
        /*0002*/ 	.short	(.L_45 - .L_44)
.L_44:
        /*0004*/ 	.word	0x00000082


	//----- nvinfo : EIATTR_KPARAM_INFO
	.align		4
.L_45:
        /*0008*/ 	.byte	0x04, 0x17
        /*000a*/ 	.short	(.L_47 - .L_46)
.L_46:
        /*000c*/ 	.word	0x00000000
        /*0010*/ 	.short	0x0003
        /*0012*/ 	.short	0x0010
        /*0014*/ 	.byte	0x00, 0xf5, 0x21, 0x00


	//----- nvinfo : EIATTR_KPARAM_INFO
	.align		4
.L_47:
        /*0018*/ 	.byte	0x04, 0x17
        /*001a*/ 	.short	(.L_49 - .L_48)
.L_48:
        /*001c*/ 	.word	0x00000000
        /*0020*/ 	.short	0x0002
        /*0022*/ 	.short	0x0008
        /*0024*/ 	.byte	0x00, 0xf5, 0x21, 0x00


	//----- nvinfo : EIATTR_KPARAM_INFO
	.align		4
.L_49:
        /*0028*/ 	.byte	0x04, 0x17
        /*002a*/ 	.short	(.L_51 - .L_50)
.L_50:
        /*002c*/ 	.word	0x00000000
        /*0030*/ 	.short	0x0001
        /*0032*/ 	.short	0x0004
        /*0034*/ 	.byte	0x00, 0xf0, 0x11, 0x00


	//----- nvinfo : EIATTR_KPARAM_INFO
	.align		4
.L_51:
        /*0038*/ 	.byte	0x04, 0x17
        /*003a*/ 	.short	(.L_53 - .L_52)
.L_52:
        /*003c*/ 	.word	0x00000000
        /*0040*/ 	.short	0x0000
        /*0042*/ 	.short	0x0000
        /*0044*/ 	.byte	0x00, 0xf0, 0x11, 0x00


	//----- nvinfo : EIATTR_SPARSE_MMA_MASK
	.align		4
.L_53:
        /*0048*/ 	.byte	0x03, 0x50
        /*004a*/ 	.short	0x0000


	//----- nvinfo : EIATTR_MAXREG_COUNT
	.align		4
        /*004c*/ 	.byte	0x03, 0x1b
        /*004e*/ 	.short	0x0080


	//----- nvinfo : EIATTR_MERCURY_ISA_VERSION
	.align		4
        /*0050*/ 	.byte	0x03, 0x5f
        /*0052*/ 	.short	0x0101


	//----- nvinfo : EIATTR_VRC_CTA_INIT_COUNT
	.align		4
        /*0054*/ 	.byte	0x02, 0x4a
	.zero		1
	.zero		1


	//----- nvinfo : EIATTR_EXIT_INSTR_OFFSETS
	.align		4
        /*0058*/ 	.byte	0x04, 0x1c
        /*005a*/ 	.short	(.L_55 - .L_54)


	//   ....[0]....
.L_54:
        /*005c*/ 	.word	0x00000090


	//   ....[1]....
        /*0060*/ 	.word	0x00000330


	//   ....[2]....
        /*0064*/ 	.word	0x00000400


	//----- nvinfo : EIATTR_MAX_THREADS
	.align		4
.L_55:
        /*0068*/ 	.byte	0x04, 0x05
        /*006a*/ 	.short	(.L_57 - .L_56)
.L_56:
        /*006c*/ 	.word	0x00000200
        /*0070*/ 	.word	0x00000001
        /*0074*/ 	.word	0x00000001


	//----- nvinfo : EIATTR_CRS_STACK_SIZE
	.align		4
.L_57:
        /*0078*/ 	.byte	0x04, 0x1e
        /*007a*/ 	.short	(.L_59 - .L_58)
.L_58:
        /*007c*/ 	.word	0x00000000


	//----- nvinfo : EIATTR_CBANK_PARAM_SIZE
	.align		4
.L_59:
        /*0080*/ 	.byte	0x03, 0x19
        /*0082*/ 	.short	0x0018


	//----- nvinfo : EIATTR_PARAM_CBANK
	.align		4
        /*0084*/ 	.byte	0x04, 0x0a
        /*0086*/ 	.short	(.L_61 - .L_60)
	.align		4
.L_60:
        /*0088*/ 	.word	index@(.nv.constant0._cupy_boolrelextrema_float32)
        /*008c*/ 	.short	0x0380
        /*008e*/ 	.short	0x0018


	//----- nvinfo : EIATTR_SW_WAR
	.align		4
.L_61:
        /*0090*/ 	.byte	0x04, 0x36
        /*0092*/ 	.short	(.L_63 - .L_62)
.L_62:
        /*0094*/ 	.word	0x00000008
.L_63:


//--------------------- .nv.info._cupy_boolrelextrema_int64 --------------------------
	.section	.nv.info._cupy_boolrelextrema_int64,"",@"SHT_CUDA_INFO"
	.sectionflags	@""
	.align	4


	//----- nvinfo : EIATTR_CUDA_API_VERSION
	.align		4
        /*0000*/ 	.byte	0x04, 0x37
        /*0002*/ 	.short	(.L_65 - .L_64)
.L_64:
        /*0004*/ 	.word	0x00000082


	//----- nvinfo : EIATTR_KPARAM_INFO
	.align		4
.L_65:
        /*0008*/ 	.byte	0x04, 0x17
        /*000a*/ 	.short	(.L_67 - .L_66)
.L_66:
        /*000c*/ 	.word	0x00000000
        /*0010*/ 	.short	0x0003
        /*0012*/ 	.short	0x0010
        /*0014*/ 	.byte	0x00, 0xf5, 0x21, 0x00


	//----- nvinfo : EIATTR_KPARAM_INFO
	.align		4
.L_67:
        /*0018*/ 	.byte	0x04, 0x17
        /*001a*/ 	.short	(.L_69 - .L_68)
.L_68:
        /*001c*/ 	.word	0x00000000
        /*0020*/ 	.short	0x0002
        /*0022*/ 	.short	0x0008
        /*0024*/ 	.byte	0x00, 0xf5, 0x21, 0x00


	//----- nvinfo : EIATTR_KPARAM_INFO
	.align		4
.L_69:
        /*0028*/ 	.byte	0x04, 0x17
        /*002a*/ 	.short	(.L_71 - .L_70)
.L_70:
        /*002c*/ 	.word	0x00000000
        /*0030*/ 	.short	0x0001
        /*0032*/ 	.short	0x0004
        /*0034*/ 	.byte	0x00, 0xf0, 0x11, 0x00


	//----- nvinfo : EIATTR_KPARAM_INFO
	.align		4
.L_71:
        /*0038*/ 	.byte	0x04, 0x17
        /*003a*/ 	.short	(.L_73 - .L_72)
.L_72:
        /*003c*/ 	.word	0x00000000
        /*0040*/ 	.short	0x0000
        /*0042*/ 	.short	0x0000
        /*0044*/ 	.byte	0x00, 0xf0, 0x11, 0x00


	//----- nvinfo : EIATTR_SPARSE_MMA_MASK
	.align		4
.L_73:
        /*0048*/ 	.byte	0x03, 0x50
        /*004a*/ 	.short	0x0000


	//----- nvinfo : EIATTR_MAXREG_COUNT
	.align		4
        /*004c*/ 	.byte	0x03, 0x1b
        /*004e*/ 	.short	0x0080


	//----- nvinfo : EIATTR_MERCURY_ISA_VERSION
	.align		4
        /*0050*/ 	.byte	0x03, 0x5f
        /*0052*/ 	.short	0x0101


	//----- nvinfo : EIATTR_VRC_CTA_INIT_COUNT
	.align		4
        /*0054*/ 	.byte	0x02, 0x4a
	.zero		1
	.zero		1


	//----- nvinfo : EIATTR_EXIT_INSTR_OFFSETS
	.align		4
        /*0058*/ 	.byte	0x04, 0x1c
        /*005a*/ 	.short	(.L_75 - .L_74)


	//   ....[0]....
.L_74:
        /*005c*/ 	.word	0x00000090


	//   ....[1]....
        /*0060*/ 	.word	0x00000330


	//   ....[2]....
        /*0064*/ 	.word	0x00000400


	//----- nvinfo : EIATTR_MAX_THREADS
	.align		4
.L_75:
        /*0068*/ 	.byte	0x04, 0x05
        /*006a*/ 	.short	(.L_77 - .L_76)
.L_76:
        /*006c*/ 	.word	0x00000200
        /*0070*/ 	.word	0x00000001
        /*0074*/ 	.word	0x00000001


	//----- nvinfo : EIATTR_CRS_STACK_SIZE
	.align		4
.L_77:
        /*0078*/ 	.byte	0x04, 0x1e
        /*007a*/ 	.short	(.L_79 - .L_78)
.L_78:
        /*007c*/ 	.word	0x00000000


	//----- nvinfo : EIATTR_CBANK_PARAM_SIZE
	.align		4
.L_79:
        /*0080*/ 	.byte	0x03, 0x19
        /*0082*/ 	.short	0x0018


	//----- nvinfo : EIATTR_PARAM_CBANK
	.align		4
        /*0084*/ 	.byte	0x04, 0x0a
        /*0086*/ 	.short	(.L_81 - .L_80)
	.align		4
.L_80:
        /*0088*/ 	.word	index@(.nv.constant0._cupy_boolrelextrema_int64)
        /*008c*/ 	.short	0x0380
        /*008e*/ 	.short	0x0018


	//----- nvinfo : EIATTR_SW_WAR
	.align		4
.L_81:
        /*0090*/ 	.byte	0x04, 0x36
        /*0092*/ 	.short	(.L_83 - .L_82)
.L_82:
        /*0094*/ 	.word	0x00000008
.L_83:


//--------------------- .nv.info._cupy_boolrelextrema_int32 --------------------------
	.section	.nv.info._cupy_boolrelextrema_int32,"",@"SHT_CUDA_INFO"
	.sectionflags	@""
	.align	4


	//----- nvinfo : EIATTR_CUDA_API_VERSION
	.align		4
        /*0000*/ 	.byte	0x04, 0x37
        /*0002*/ 	.short	(.L_85 - .L_84)
.L_84:
        /*0004*/ 	.word	0x00000082


	//----- nvinfo : EIATTR_KPARAM_INFO
	.align		4
.L_85:
        /*0008*/ 	.byte	0x04, 0x17
        /*000a*/ 	.short	(.L_87 - .L_86)
.L_86:
        /*000c*/ 	.word	0x00000000
        /*0010*/ 	.short	0x0003
        /*0012*/ 	.short	0x0010
        /*0014*/ 	.byte	0x00, 0xf5, 0x21, 0x00


	//----- nvinfo : EIATTR_KPARAM_INFO
	.align		4
.L_87:
        /*0018*/ 	.byte	0x04, 0x17
        /*001a*/ 	.short	(.L_89 - .L_88)
.L_88:
        /*001c*/ 	.word	0x00000000
        /*0020*/ 	.short	0x0002
        /*0022*/ 	.short	0x0008
        /*0024*/ 	.byte	0x00, 0xf5, 0x21, 0x00


	//----- nvinfo : EIATTR_KPARAM_INFO
	.align		4
.L_89:
        /*0028*/ 	.byte	0x04, 0x17
        /*002a*/ 	.short	(.L_91 - .L_90)
.L_90:
        /*002c*/ 	.word	0x00000000
        /*0030*/ 	.short	0x0001
        /*0032*/ 	.short	0x0004
        /*0034*/ 	.byte	0x00, 0xf0, 0x11, 0x00


	//----- nvinfo : EIATTR_KPARAM_INFO
	.align		4
.L_91:
        /*0038*/ 	.byte	0x04, 0x17
        /*003a*/ 	.short	(.L_93 - .L_92)
.L_92:
        /*003c*/ 	.word	0x00000000
        /*0040*/ 	.short	0x0000
        /*0042*/ 	.short	0x0000
        /*0044*/ 	.byte	0x00, 0xf0, 0x11, 0x00


	//----- nvinfo : EIATTR_SPARSE_MMA_MASK
	.align		4
.L_93:
        /*0048*/ 	.byte	0x03, 0x50
        /*004a*/ 	.short	0x0000


	//----- nvinfo : EIATTR_MAXREG_COUNT
	.align		4
        /*004c*/ 	.byte	0x03, 0x1b
        /*004e*/ 	.short	0x0080


	//----- nvinfo : EIATTR_MERCURY_ISA_VERSION
	.align		4
        /*0050*/ 	.byte	0x03, 0x5f
        /*0052*/ 	.short	0x0101


	//----- nvinfo : EIATTR_VRC_CTA_INIT_COUNT
	.align		4
        /*0054*/ 	.byte	0x02, 0x4a
	.zero		1
	.zero		1


	//----- nvinfo : EIATTR_EXIT_INSTR_OFFSETS
	.align		4
        /*0058*/ 	.byte	0x04, 0x1c
        /*005a*/ 	.short	(.L_95 - .L_94)


	//   ....[0]....
.L_94:
        /*005c*/ 	.word	0x00000090


	//   ....[1]....
        /*0060*/ 	.word	0x00000330


	//   ....[2]....
        /*0064*/ 	.word	0x00000400


	//----- nvinfo : EIATTR_MAX_THREADS
	.align		4
.L_95:
        /*0068*/ 	.byte	0x04, 0x05
        /*006a*/ 	.short	(.L_97 - .L_96)
.L_96:
        /*006c*/ 	.word	0x00000200
        /*0070*/ 	.word	0x00000001
        /*0074*/ 	.word	0x00000001


	//----- nvinfo : EIATTR_CRS_STACK_SIZE
	.align		4
.L_97:
        /*0078*/ 	.byte	0x04, 0x1e
        /*007a*/ 	.short	(.L_99 - .L_98)
.L_98:
        /*007c*/ 	.word	0x00000000


	//----- nvinfo : EIATTR_CBANK_PARAM_SIZE
	.align		4
.L_99:
        /*0080*/ 	.byte	0x03, 0x19
        /*0082*/ 	.short	0x0018


	//----- nvinfo : EIATTR_PARAM_CBANK
	.align		4
        /*0084*/ 	.byte	0x04, 0x0a
        /*0086*/ 	.short	(.L_101 - .L_100)
	.align		4
.L_100:
        /*0088*/ 	.word	index@(.nv.constant0._cupy_boolrelextrema_int32)
        /*008c*/ 	.short	0x0380
        /*008e*/ 	.short	0x0018


	//----- nvinfo : EIATTR_SW_WAR
	.align		4
.L_101:
        /*0090*/ 	.byte	0x04, 0x36
        /*0092*/ 	.short	(.L_103 - .L_102)
.L_102:
        /*0094*/ 	.word	0x00000008
.L_103:


//--------------------- .nv.callgraph             --------------------------
	.section	.nv.callgraph,"",@"SHT_CUDA_CALLGRAPH"
	.align	4
	.sectionentsize	8
	.align		4
        /*0000*/ 	.word	0x00000000
	.align		4
        /*0004*/ 	.word	0xffffffff
	.align		4
        /*0008*/ 	.word	0x00000000
	.align		4
        /*000c*/ 	.word	0xfffffffe
	.align		4
        /*0010*/ 	.word	0x00000000
	.align		4
        /*0014*/ 	.word	0xfffffffd
	.align		4
        /*0018*/ 	.word	0x00000000
	.align		4
        /*001c*/ 	.word	0xfffffffc


//--------------------- .text._cupy_boolrelextrema_float64 --------------------------
	.section	.text._cupy_boolrelextrema_float64,"ax",@progbits
	.align	128
        .global         _cupy_boolrelextrema_float64
        .type           _cupy_boolrelextrema_float64,@function
        .size           _cupy_boolrelextrema_float64,(.L_x_20 - _cupy_boolrelextrema_float64)
        .other          _cupy_boolrelextrema_float64,@"STO_CUDA_ENTRY STV_DEFAULT"
_cupy_boolrelextrema_float64:
.text._cupy_boolrelextrema_float64:
[----:B------:R-:W-:Y:S01]  /*0000*/  LDC R1, c[0x0][0x37c] ;  /* 0x0000df00ff017b82 */ /* 0x000fe20000000800 */
[----:B------:R-:W0:Y:S07]  /*0010*/  S2R R3, SR_TID.X ;  /* 0x0000000000037919 */ /* 0x000e2e0000002100 */
[----:B------:R-:W0:Y:S01]  /*0020*/  S2UR UR4, SR_CTAID.X ;  /* 0x00000000000479c3 */ /* 0x000e220000002500 */
[----:B------:R-:W1:Y:S07]  /*0030*/  LDCU UR6, c[0x0][0x380] ;  /* 0x00007000ff0677ac */ /* 0x000e6e0008000800 */
[----:B------:R-:W0:Y:S01]  /*0040*/  LDC R0, c[0x0][0x360] ;  /* 0x0000d800ff007b82 */ /* 0x000e220000000800 */
[----:B------:R-:W2:Y:S01]  /*0050*/  LDCU UR5, c[0x0][0x370] ;  /* 0x00006e00ff0577ac */ /* 0x000ea20008000800 */
[----:B0-----:R-:W-:-:S02]  /*0060*/  IMAD R3, R0, UR4, R3 ;  /* 0x0000000400037c24 */ /* 0x001fc4000f8e0203 */
[----:B--2---:R-:W-:-:S03]  /*0070*/  IMAD R0, R0, UR5, RZ ;  /* 0x0000000500007c24 */ /* 0x004fc6000f8e02ff */
[----:B-1----:R-:W-:-:S13]  /*0080*/  ISETP.GE.AND P0, PT, R3, UR6, PT ;  /* 0x0000000603007c0c */ /* 0x002fda000bf06270 */
[----:B------:R-:W-:Y:S05]  /*0090*/  @P0 EXIT ;  /* 0x000000000000094d */ /* 0x000fea0003800000 */
[----:B------:R-:W0:Y:S01]  /*00a0*/  I2F.U32.RP R8, R0 ;  /* 0x0000000000087306 */ /* 0x000e220000209000 */
[C---:B------:R-:W-:Y:S01]  /*00b0*/  IADD3 R2, PT, PT, R0.reuse, R3, RZ ;  /* 0x0000000300027210 */ /* 0x040fe20007ffe0ff */
[----:B------:R-:W-:Y:S01]  /*00c0*/  IMAD.MOV R9, RZ, RZ, -R0 ;  /* 0x000000ffff097224 */ /* 0x000fe200078e0a00 */
[----:B------:R-:W-:Y:S01]  /*00d0*/  ISETP.NE.U32.AND P2, PT, R0, RZ, PT ;  /* 0x000000ff0000720c */ /* 0x000fe20003f45070 */
[----:B------:R-:W1:Y:S01]  /*00e0*/  LDCU.64 UR4, c[0x0][0x358] ;  /* 0x00006b00ff0477ac */ /* 0x000e620008000a00 */
[C---:B------:R-:W-:Y:S01]  /*00f0*/  ISETP.GE.AND P0, PT, R2.reuse, UR6, PT ;  /* 0x0000000602007c0c */ /* 0x040fe2000bf06270 */
[----:B------:R-:W-:Y:S01]  /*0100*/  BSSY.RECONVERGENT B0, `(.L_x_0) ;  /* 0x0000022000007945 */ /* 0x000fe20003800200 */
[----:B------:R-:W-:Y:S02]  /*0110*/  VIMNMX R7, PT, PT, R2, UR6, !PT ;  /* 0x0000000602077c48 */ /* 0x000fe4000ffe0100 */
[----:B------:R-:W-:-:S04]  /*0120*/  SEL R6, RZ, 0x1, P0 ;  /* 0x00000001ff067807 */ /* 0x000fc80000000000 */
[----:B------:R-:W-:Y:S01]  /*0130*/  IADD3 R7, PT, PT, R7, -R2, -R6 ;  /* 0x8000000207077210 */ /* 0x000fe20007ffe806 */
[----:B0-----:R-:W0:Y:S02]  /*0140*/  MUFU.RCP R8, R8 ;  /* 0x0000000800087308 */ /* 0x001e240000001000 */
[----:B0-----:R-:W-:-:S06]  /*0150*/  VIADD R4, R8, 0xffffffe ;  /* 0x0ffffffe08047836 */ /* 0x001fcc0000000000 */
[----:B------:R0:W2:Y:S02]  /*0160*/  F2I.FTZ.U32.TRUNC.NTZ R5, R4 ;  /* 0x0000000400057305 */ /* 0x0000a4000021f000 */
[----:B0-----:R-:W-:Y:S02]  /*0170*/  IMAD.MOV.U32 R4, RZ, RZ, RZ ;  /* 0x000000ffff047224 */ /* 0x001fe400078e00ff */
[----:B--2---:R-:W-:-:S04]  /*0180*/  IMAD R9, R9, R5, RZ ;  /* 0x0000000509097224 */ /* 0x004fc800078e02ff */
[----:B------:R-:W-:-:S06]  /*0190*/  IMAD.HI.U32 R8, R5, R9, R4 ;  /* 0x0000000905087227 */ /* 0x000fcc00078e0004 */
[----:B------:R-:W-:-:S04]  /*01a0*/  IMAD.HI.U32 R5, R8, R7, RZ ;  /* 0x0000000708057227 */ /* 0x000fc800078e00ff */
[----:B------:R-:W-:-:S04]  /*01b0*/  IMAD.MOV R2, RZ, RZ, -R5 ;  /* 0x000000ffff027224 */ /* 0x000fc800078e0a05 */
[----:B------:R-:W-:-:S05]  /*01c0*/  IMAD R7, R0, R2, R7 ;  /* 0x0000000200077224 */ /* 0x000fca00078e0207 */
[----:B------:R-:W-:-:S13]  /*01d0*/  ISETP.GE.U32.AND P0, PT, R7, R0, PT ;  /* 0x000000000700720c */ /* 0x000fda0003f06070 */
[----:B------:R-:W-:Y:S01]  /*01e0*/  @P0 IADD3 R7, PT, PT, -R0, R7, RZ ;  /* 0x0000000700070210 */ /* 0x000fe20007ffe1ff */
[----:B------:R-:W-:-:S03]  /*01f0*/  @P0 VIADD R5, R5, 0x1 ;  /* 0x0000000105050836 */ /* 0x000fc60000000000 */
[----:B------:R-:W-:-:S13]  /*0200*/  ISETP.GE.U32.AND P1, PT, R7, R0, PT ;  /* 0x000000000700720c */ /* 0x000fda0003f26070 */
[----:B------:R-:W-:Y:S02]  /*0210*/  @P1 IADD3 R5, PT, PT, R5, 0x1, RZ ;  /* 0x0000000105051810 */ /* 0x000fe40007ffe0ff */
[----:B------:R-:W-:-:S05]  /*0220*/  @!P2 LOP3.LUT R5, RZ, R0, RZ, 0x33, !PT ;  /* 0x00000000ff05a212 */ /* 0x000fca00078e33ff */
[----:B------:R-:W-:-:S05]  /*0230*/  IMAD.IADD R2, R6, 0x1, R5 ;  /* 0x0000000106027824 */ /* 0x000fca00078e0205 */
[C---:B------:R-:W-:Y:S02]  /*0240*/  LOP3.LUT R4, R2.reuse, 0x3, RZ, 0xc0, !PT ;  /* 0x0000000302047812 */ /* 0x040fe400078ec0ff */
[----:B------:R-:W-:Y:S02]  /*0250*/  ISETP.GE.U32.AND P1, PT, R2, 0x3, PT ;  /* 0x000000030200780c */ /* 0x000fe40003f26070 */
[----:B------:R-:W-:-:S13]  /*0260*/  ISETP.NE.AND P0, PT, R4, 0x3, PT ;  /* 0x000000030400780c */ /* 0x000fda0003f05270 */
[----:B-1----:R-:W-:Y:S05]  /*0270*/  @!P0 BRA `(.L_x_1) ;  /* 0x0000000000288947 */ /* 0x002fea0003800000 */
[----:B------:R-:W0:Y:S01]  /*0280*/  LDC.64 R6, c[0x0][0x390] ;  /* 0x0000e400ff067b82 */ /* 0x000e220000000a00 */
[----:B------:R-:W-:-:S04]  /*0290*/  IADD3 R2, PT, PT, R2, 0x1, RZ ;  /* 0x0000000102027810 */ /* 0x000fc80007ffe0ff */
[----:B------:R-:W-:-:S05]  /*02a0*/  LOP3.LUT R2, R2, 0x3, RZ, 0xc0, !PT ;  /* 0x0000000302027812 */ /* 0x000fca00078ec0ff */
[----:B------:R-:W-:-:S07]  /*02b0*/  IMAD.MOV R2, RZ, RZ, -R2 ;  /* 0x000000ffff027224 */ /* 0x000fce00078e0a02 */
.L_x_2:
[----:B0-----:R-:W-:Y:S01]  /*02c0*/  IMAD.WIDE R4, R3, 0x8, R6 ;  /* 0x0000000803047825 */ /* 0x001fe200078e0206 */
[----:B------:R-:W-:-:S03]  /*02d0*/  IADD3 R2, PT, PT, R2, 0x1, RZ ;  /* 0x0000000102027810 */ /* 0x000fc60007ffe0ff */
[----:B------:R-:W-:Y:S01]  /*02e0*/  IMAD.IADD R3, R0, 0x1, R3 ;  /* 0x0000000100037824 */ /* 0x000fe200078e0203 */
[----:B------:R1:W-:Y:S01]  /*02f0*/  STG.E.64 desc[UR4][R4.64], RZ ;  /* 0x000000ff04007986 */ /* 0x0003e2000c101b04 */
[----:B------:R-:W-:-:S13]  /*0300*/  ISETP.NE.AND P0, PT, R2, RZ, PT ;  /* 0x000000ff0200720c */ /* 0x000fda0003f05270 */
[----:B-1----:R-:W-:Y:S05]  /*0310*/  @P0 BRA `(.L_x_2) ;  /* 0xfffffffc00e80947 */ /* 0x002fea000383ffff */
.L_x_1:
[----:B------:R-:W-:Y:S05]  /*0320*/  BSYNC.RECONVERGENT B0 ;  /* 0x0000000000007941 */ /* 0x000fea0003800200 */
.L_x_0:
[----:B------:R-:W-:Y:S05]  /*0330*/  @!P1 EXIT ;  /* 0x000000000000994d */ /* 0x000fea0003800000 */
[----:B------:R-:W0:Y:S02]  /*0340*/  LDC.64 R10, c[0x0][0x390] ;  /* 0x0000e400ff0a7b82 */ /* 0x000e240000000a00 */
.L_x_3:
[----:B01----:R-:W-:Y:S01]  /*0350*/  IMAD.WIDE R12, R3, 0x8, R10 ;  /* 0x00000008030c7825 */ /* 0x003fe200078e020a */
[----:B------:R-:W-:-:S04]  /*0360*/  LEA R3, R0, R3, 0x2 ;  /* 0x0000000300037211 */ /* 0x000fc800078e10ff */
[----:B------:R1:W-:Y:S01]  /*0370*/  STG.E.64 desc[UR4][R12.64], RZ ;  /* 0x000000ff0c007986 */ /* 0x0003e2000c101b04 */
[----:B------:R-:W-:Y:S01]  /*0380*/  IMAD.WIDE R4, R0, 0x8, R12 ;  /* 0x0000000800047825 */ /* 0x000fe200078e020c */
[----:B------:R-:W-:-:S04]  /*0390*/  ISETP.GE.AND P0, PT, R3, UR6, PT ;  /* 0x0000000603007c0c */ /* 0x000fc8000bf06270 */
[----:B------:R1:W-:Y:S01]  /*03a0*/  STG.E.64 desc[UR4][R4.64], RZ ;  /* 0x000000ff04007986 */ /* 0x0003e2000c101b04 */
[----:B------:R-:W-:-:S05]  /*03b0*/  IMAD.WIDE R6, R0, 0x8, R4 ;  /* 0x0000000800067825 */ /* 0x000fca00078e0204 */
[----:B------:R1:W-:Y:S01]  /*03c0*/  STG.E.64 desc[UR4][R6.64], RZ ;  /* 0x000000ff06007986 */ /* 0x0003e2000c101b04 */
[----:B------:R-:W-:-:S05]  /*03d0*/  IMAD.WIDE R8, R0, 0x8, R6 ;  /* 0x0000000800087825 */ /* 0x000fca00078e0206 */
[----:B------:R1:W-:Y:S01]  /*03e0*/  STG.E.64 desc[UR4][R8.64], RZ ;  /* 0x000000ff08007986 */ /* 0x0003e2000c101b04 */
[----:B------:R-:W-:Y:S05]  /*03f0*/  @!P0 BRA `(.L_x_3) ;  /* 0xfffffffc00d48947 */ /* 0x000fea000383ffff */
[----:B------:R-:W-:Y:S05]  /*0400*/  EXIT ;  /* 0x000000000000794d */ /* 0x000fea0003800000 */
.L_x_4:
[----:B------:R-:W-:-:S00]  /*0410*/  BRA `(.L_x_4) ;  /* 0xfffffffc00fc7947 */ /* 0x000fc0000383ffff */
[----:B------:R-:W-:-:S00]  /*0420*/  NOP ;  /* 0x0000000000007918 */ /* 0x000fc00000000000 */
        /* <DEDUP_REMOVED lines=13> */
.L_x_20:


//--------------------- .text._cupy_boolrelextrema_float32 --------------------------
	.section	.text._cupy_boolrelextrema_float32,"ax",@progbits
	.align	128
        .global         _cupy_boolrelextrema_float32
        .type           _cupy_boolrelextrema_float32,@function
        .size           _cupy_boolrelextrema_float32,(.L_x_21 - _cupy_boolrelextrema_float32)
        .other          _cupy_boolrelextrema_float32,@"STO_CUDA_ENTRY STV_DEFAULT"
_cupy_boolrelextrema_float32:
.text._cupy_boolrelextrema_float32:
        /* <DEDUP_REMOVED lines=44> */
.L_x_7:
[----:B0-----:R-:W-:Y:S01]  /*02c0*/  IMAD.WIDE R4, R3, 0x4, R6 ;  /* 0x0000000403047825 */ /* 0x001fe200078e0206 */
[----:B------:R-:W-:-:S03]  /*02d0*/  IADD3 R2, PT, PT, R2, 0x1, RZ ;  /* 0x0000000102027810 */ /* 0x000fc60007ffe0ff */
[----:B------:R-:W-:Y:S01]  /*02e0*/  IMAD.IADD R3, R0, 0x1, R3 ;  /* 0x0000000100037824 */ /* 0x000fe200078e0203 */
[----:B------:R1:W-:Y:S01]  /*02f0*/  STG.E desc[UR4][R4.64], RZ ;  /* 0x000000ff04007986 */ /* 0x0003e2000c101904 */
[----:B------:R-:W-:-:S13]  /*0300*/  ISETP.NE.AND P0, PT, R2, RZ, PT ;  /* 0x000000ff0200720c */ /* 0x000fda0003f05270 */
[----:B-1----:R-:W-:Y:S05]  /*0310*/  @P0 BRA `(.L_x_7) ;  /* 0xfffffffc00e80947 */ /* 0x002fea000383ffff */
.L_x_6:
[----:B------:R-:W-:Y:S05]  /*0320*/  BSYNC.RECONVERGENT B0 ;  /* 0x0000000000007941 */ /* 0x000fea0003800200 */
.L_x_5:
[----:B------:R-:W-:Y:S05]  /*0330*/  @!P1 EXIT ;  /* 0x000000000000994d */ /* 0x000fea0003800000 */
[----:B------:R-:W0:Y:S02]  /*0340*/  LDC.64 R10, c[0x0][0x390] ;  /* 0x0000e400ff0a7b82 */ /* 0x000e240000000a00 */
.L_x_8:
[----:B01----:R-:W-:Y:S01]  /*0350*/  IMAD.WIDE R12, R3, 0x4, R10 ;  /* 0x00000004030c7825 */ /* 0x003fe200078e020a */
[----:B------:R-:W-:-:S04]  /*0360*/  LEA R3, R0, R3, 0x2 ;  /* 0x0000000300037211 */ /* 0x000fc800078e10ff */
[----:B------:R1:W-:Y:S01]  /*0370*/  STG.E desc[UR4][R12.64], RZ ;  /* 0x000000ff0c007986 */ /* 0x0003e2000c101904 */
[----:B------:R-:W-:Y:S01]  /*0380*/  IMAD.WIDE R4, R0, 0x4, R12 ;  /* 0x0000000400047825 */ /* 0x000fe200078e020c */
[----:B------:R-:W-:-:S04]  /*0390*/  ISETP.GE.AND P0, PT, R3, UR6, PT ;  /* 0x0000000603007c0c */ /* 0x000fc8000bf06270 */
[----:B------:R1:W-:Y:S01]  /*03a0*/  STG.E desc[UR4][R4.64], RZ ;  /* 0x000000ff04007986 */ /* 0x0003e2000c101904 */
[----:B------:R-:W-:-:S05]  /*03b0*/  IMAD.WIDE R6, R0, 0x4, R4 ;  /* 0x0000000400067825 */ /* 0x000fca00078e0204 */
[----:B------:R1:W-:Y:S01]  /*03c0*/  STG.E desc[UR4][R6.64], RZ ;  /* 0x000000ff06007986 */ /* 0x0003e2000c101904 */
[----:B------:R-:W-:-:S05]  /*03d0*/  IMAD.WIDE R8, R0, 0x4, R6 ;  /* 0x0000000400087825 */ /* 0x000fca00078e0206 */
[----:B------:R1:W-:Y:S01]  /*03e0*/  STG.E desc[UR4][R8.64], RZ ;  /* 0x000000ff08007986 */ /* 0x0003e2000c101904 */
[----:B------:R-:W-:Y:S05]  /*03f0*/  @!P0 BRA `(.L_x_8) ;  /* 0xfffffffc00d48947 */ /* 0x000fea000383ffff */
[----:B------:R-:W-:Y:S05]  /*0400*/  EXIT ;  /* 0x000000000000794d */ /* 0x000fea0003800000 */
.L_x_9:
        /* <DEDUP_REMOVED lines=15> */
.L_x_21:


//--------------------- .text._cupy_boolrelextrema_int64 --------------------------
	.section	.text._cupy_boolrelextrema_int64,"ax",@progbits
	.align	128
        .global         _cupy_boolrelextrema_int64
        .type           _cupy_boolrelextrema_int64,@function
        .size           _cupy_boolrelextrema_int64,(.L_x_22 - _cupy_boolrelextrema_int64)
        .other          _cupy_boolrelextrema_int64,@"STO_CUDA_ENTRY STV_DEFAULT"
_cupy_boolrelextrema_int64:
.text._cupy_boolrelextrema_int64:
        /* <DEDUP_REMOVED lines=44> */
.L_x_12:
[----:B0-----:R-:W-:Y:S01]  /*02c0*/  IMAD.WIDE R4, R3, 0x8, R6 ;  /* 0x0000000803047825 */ /* 0x001fe200078e0206 */
[----:B------:R-:W-:-:S03]  /*02d0*/  IADD3 R2, PT, PT, R2, 0x1, RZ ;  /* 0x0000000102027810 */ /* 0x000fc60007ffe0ff */
[----:B------:R-:W-:Y:S01]  /*02e0*/  IMAD.IADD R3, R0, 0x1, R3 ;  /* 0x0000000100037824 */ /* 0x000fe200078e0203 */
[----:B------:R1:W-:Y:S01]  /*02f0*/  STG.E.64 desc[UR4][R4.64], RZ ;  /* 0x000000ff04007986 */ /* 0x0003e2000c101b04 */
[----:B------:R-:W-:-:S13]  /*0300*/  ISETP.NE.AND P0, PT, R2, RZ, PT ;  /* 0x000000ff0200720c */ /* 0x000fda0003f05270 */
[----:B-1----:R-:W-:Y:S05]  /*0310*/  @P0 BRA `(.L_x_12) ;  /* 0xfffffffc00e80947 */ /* 0x002fea000383ffff */
.L_x_11:
[----:B------:R-:W-:Y:S05]  /*0320*/  BSYNC.RECONVERGENT B0 ;  /* 0x0000000000007941 */ /* 0x000fea0003800200 */
.L_x_10:
[----:B------:R-:W-:Y:S05]  /*0330*/  @!P1 EXIT ;  /* 0x000000000000994d */ /* 0x000fea0003800000 */
[----:B------:R-:W0:Y:S02]  /*0340*/  LDC.64 R10, c[0x0][0x390] ;  /* 0x0000e400ff0a7b82 */ /* 0x000e240000000a00 */
.L_x_13:
        /* <DEDUP_REMOVED lines=12> */
.L_x_14:
        /* <DEDUP_REMOVED lines=15> */
.L_x_22:


//--------------------- .text._cupy_boolrelextrema_int32 --------------------------
	.section	.text._cupy_boolrelextrema_int32,"ax",@progbits
	.align	128
        .global         _cupy_boolrelextrema_int32
        .type           _cupy_boolrelextrema_int32,@function
        .size           _cupy_boolrelextrema_int32,(.L_x_23 - _cupy_boolrelextrema_int32)
        .other          _cupy_boolrelextrema_int32,@"STO_CUDA_ENTRY STV_DEFAULT"
_cupy_boolrelextrema_int32:
.text._cupy_boolrelextrema_int32:
        /* <DEDUP_REMOVED lines=44> */
.L_x_17:
[----:B0-----:R-:W-:Y:S01]  /*02c0*/  IMAD.WIDE R4, R3, 0x4, R6 ;  /* 0x0000000403047825 */ /* 0x001fe200078e0206 */
[----:B------:R-:W-:-:S03]  /*02d0*/  IADD3 R2, PT, PT, R2, 0x1, RZ ;  /* 0x0000000102027810 */ /* 0x000fc60007ffe0ff */
[----:B------:R-:W-:Y:S01]  /*02e0*/  IMAD.IADD R3, R0, 0x1, R3 ;  /* 0x0000000100037824 */ /* 0x000fe200078e0203 */
[----:B------:R1:W-:Y:S01]  /*02f0*/  STG.E desc[UR4][R4.64], RZ ;  /* 0x000000ff04007986 */ /* 0x0003e2000c101904 */
[----:B------:R-:W-:-:S13]  /*0300*/  ISETP.NE.AND P0, PT, R2, RZ, PT ;  /* 0x000000ff0200720c */ /* 0x000fda0003f05270 */
[----:B-1----:R-:W-:Y:S05]  /*0310*/  @P0 BRA `(.L_x_17) ;  /* 0xfffffffc00e80947 */ /* 0x002fea000383ffff */
.L_x_16:
[----:B------:R-:W-:Y:S05]  /*0320*/  BSYNC.RECONVERGENT B0 ;  /* 0x0000000000007941 */ /* 0x000fea0003800200 */
.L_x_15:
[----:B------:R-:W-:Y:S05]  /*0330*/  @!P1 EXIT ;  /* 0x000000000000994d */ /* 0x000fea0003800000 */
[----:B------:R-:W0:Y:S02]  /*0340*/  LDC.64 R10, c[0x0][0x390] ;  /* 0x0000e400ff0a7b82 */ /* 0x000e240000000a00 */
.L_x_18:
        /* <DEDUP_REMOVED lines=12> */
.L_x_19:
        /* <DEDUP_REMOVED lines=15> */
.L_x_23:


//--------------------- .nv.shared.reserved.0     --------------------------
	.section	.nv.shared.reserved.0,"aw",@nobits
	.weak		__nv_reservedSMEM_offset_0_alias
	.size		__nv_reservedSMEM_offset_0_alias, 0, 64
	.other		__nv_reservedSMEM_offset_0_alias,@"STO_CUDA_RESERVED_SHARED STV_DEFAULT"
__nv_reservedSMEM_offset_0_alias:
	.zero		0
	.zero		64


//--------------------- .nv.constant0._cupy_boolrelextrema_float64 --------------------------
	.section	.nv.constant0._cupy_boolrelextrema_float64,"a",@progbits
	.sectionflags	@""
	.align	4
.nv.constant0._cupy_boolrelextrema_float64:
	.zero		920


//--------------------- .nv.constant0._cupy_boolrelextrema_float32 --------------------------
	.section	.nv.constant0._cupy_boolrelextrema_float32,"a",@progbits
	.sectionflags	@""
	.align	4
.nv.constant0._cupy_boolrelextrema_float32:
	.zero		920


//--------------------- .nv.constant0._cupy_boolrelextrema_int64 --------------------------
	.section	.nv.constant0._cupy_boolrelextrema_int64,"a",@progbits
	.sectionflags	@""
	.align	4
.nv.constant0._cupy_boolrelextrema_int64:
	.zero		920


//--------------------- .nv.constant0._cupy_boolrelextrema_int32 --------------------------
	.section	.nv.constant0._cupy_boolrelextrema_int32,"a",@progbits
	.sectionflags	@""
	.align	4
.nv.constant0._cupy_boolrelextrema_int32:
	.zero		920


//--------------------- SYMBOLS --------------------------

	.type		.nv.reservedSmem.offset0,@object
	.size		.nv.reservedSmem.offset0,0x4
